//
// Generated by NVIDIA NVVM Compiler
//
// Compiler Build ID: CL-36424714
// Cuda compilation tools, release 13.0, V13.0.88
// Based on NVVM 20.0.0
//

.version 9.0
.target sm_100
.address_size 64

	// .globl	_Z10rk4thOrderPdS_S_S_

.visible .entry _Z10rk4thOrderPdS_S_S_(
	.param .u64 .ptr .align 1 _Z10rk4thOrderPdS_S_S__param_0,
	.param .u64 .ptr .align 1 _Z10rk4thOrderPdS_S_S__param_1,
	.param .u64 .ptr .align 1 _Z10rk4thOrderPdS_S_S__param_2,
	.param .u64 .ptr .align 1 _Z10rk4thOrderPdS_S_S__param_3
)
{
	.reg .pred 	%p<6>;
	.reg .b32 	%r<16>;
	.reg .b64 	%rd<15>;
	.reg .b64 	%fd<137>;

	ld.param.u64 	%rd4, [_Z10rk4thOrderPdS_S_S__param_0];
	ld.param.u64 	%rd5, [_Z10rk4thOrderPdS_S_S__param_1];
	ld.param.u64 	%rd6, [_Z10rk4thOrderPdS_S_S__param_2];
	ld.param.u64 	%rd7, [_Z10rk4thOrderPdS_S_S__param_3];
	cvta.to.global.u64 	%rd8, %rd7;
	cvta.to.global.u64 	%rd9, %rd6;
	cvta.to.global.u64 	%rd10, %rd4;
	cvta.to.global.u64 	%rd11, %rd5;
	mov.u32 	%r9, %tid.x;
	mov.u32 	%r10, %ctaid.x;
	mov.u32 	%r11, %ntid.x;
	mad.lo.s32 	%r12, %r10, %r11, %r9;
	mul.wide.s32 	%rd12, %r12, 8;
	add.s64 	%rd13, %rd11, %rd12;
	ld.global.f64 	%fd7, [%rd13];
	add.s64 	%rd1, %rd10, %rd12;
	ld.global.f64 	%fd8, [%rd1];
	sub.f64 	%fd9, %fd7, %fd8;
	add.s64 	%rd2, %rd9, %rd12;
	ld.global.f64 	%fd10, [%rd2];
	div.rn.f64 	%fd11, %fd9, %fd10;
	cvt.rzi.s32.f64 	%r1, %fd11;
	add.s64 	%rd3, %rd8, %rd12;
	mov.b64 	%rd14, 0;
	st.global.u64 	[%rd3], %rd14;
	setp.lt.s32 	%p1, %r1, 1;
	@%p1 bra 	$L__BB0_7;
	and.b32  	%r2, %r1, 3;
	setp.lt.u32 	%p2, %r1, 4;
	@%p2 bra 	$L__BB0_4;
	ld.global.f64 	%fd135, [%rd1];
	and.b32  	%r13, %r1, 2147483644;
	neg.s32 	%r14, %r13;
$L__BB0_3:
	ld.global.f64 	%fd12, [%rd2];
	ld.global.f64 	%fd13, [%rd3];
	mul.f64 	%fd14, %fd13, %fd13;
	fma.rn.f64 	%fd15, %fd135, %fd135, %fd14;
	mul.f64 	%fd16, %fd12, %fd15;
	fma.rn.f64 	%fd17, %fd12, 0d3FE0000000000000, %fd135;
	fma.rn.f64 	%fd18, %fd16, 0d3FE0000000000000, %fd13;
	mul.f64 	%fd19, %fd18, %fd18;
	fma.rn.f64 	%fd20, %fd17, %fd17, %fd19;
	mul.f64 	%fd21, %fd12, %fd20;
	fma.rn.f64 	%fd22, %fd21, 0d3FE0000000000000, %fd13;
	mul.f64 	%fd23, %fd22, %fd22;
	fma.rn.f64 	%fd24, %fd17, %fd17, %fd23;
	mul.f64 	%fd25, %fd12, %fd24;
	add.f64 	%fd26, %fd12, %fd135;
	add.f64 	%fd27, %fd13, %fd25;
	mul.f64 	%fd28, %fd27, %fd27;
	fma.rn.f64 	%fd29, %fd26, %fd26, %fd28;
	fma.rn.f64 	%fd30, %fd21, 0d4000000000000000, %fd16;
	fma.rn.f64 	%fd31, %fd25, 0d4000000000000000, %fd30;
	fma.rn.f64 	%fd32, %fd12, %fd29, %fd31;
	fma.rn.f64 	%fd33, %fd32, 0d3FC5555555555555, %fd13;
	st.global.f64 	[%rd3], %fd33;
	ld.global.f64 	%fd34, [%rd2];
	ld.global.f64 	%fd35, [%rd1];
	add.f64 	%fd36, %fd34, %fd35;
	st.global.f64 	[%rd1], %fd36;
	ld.global.f64 	%fd37, [%rd2];
	ld.global.f64 	%fd38, [%rd3];
	mul.f64 	%fd39, %fd38, %fd38;
	fma.rn.f64 	%fd40, %fd36, %fd36, %fd39;
	mul.f64 	%fd41, %fd37, %fd40;
	fma.rn.f64 	%fd42, %fd37, 0d3FE0000000000000, %fd36;
	fma.rn.f64 	%fd43, %fd41, 0d3FE0000000000000, %fd38;
	mul.f64 	%fd44, %fd43, %fd43;
	fma.rn.f64 	%fd45, %fd42, %fd42, %fd44;
	mul.f64 	%fd46, %fd37, %fd45;
	fma.rn.f64 	%fd47, %fd46, 0d3FE0000000000000, %fd38;
	mul.f64 	%fd48, %fd47, %fd47;
	fma.rn.f64 	%fd49, %fd42, %fd42, %fd48;
	mul.f64 	%fd50, %fd37, %fd49;
	add.f64 	%fd51, %fd37, %fd36;
	add.f64 	%fd52, %fd38, %fd50;
	mul.f64 	%fd53, %fd52, %fd52;
	fma.rn.f64 	%fd54, %fd51, %fd51, %fd53;
	fma.rn.f64 	%fd55, %fd46, 0d4000000000000000, %fd41;
	fma.rn.f64 	%fd56, %fd50, 0d4000000000000000, %fd55;
	fma.rn.f64 	%fd57, %fd37, %fd54, %fd56;
	fma.rn.f64 	%fd58, %fd57, 0d3FC5555555555555, %fd38;
	st.global.f64 	[%rd3], %fd58;
	ld.global.f64 	%fd59, [%rd2];
	ld.global.f64 	%fd60, [%rd1];
	add.f64 	%fd61, %fd59, %fd60;
	st.global.f64 	[%rd1], %fd61;
	ld.global.f64 	%fd62, [%rd2];
	ld.global.f64 	%fd63, [%rd3];
	mul.f64 	%fd64, %fd63, %fd63;
	fma.rn.f64 	%fd65, %fd61, %fd61, %fd64;
	mul.f64 	%fd66, %fd62, %fd65;
	fma.rn.f64 	%fd67, %fd62, 0d3FE0000000000000, %fd61;
	fma.rn.f64 	%fd68, %fd66, 0d3FE0000000000000, %fd63;
	mul.f64 	%fd69, %fd68, %fd68;
	fma.rn.f64 	%fd70, %fd67, %fd67, %fd69;
	mul.f64 	%fd71, %fd62, %fd70;
	fma.rn.f64 	%fd72, %fd71, 0d3FE0000000000000, %fd63;
	mul.f64 	%fd73, %fd72, %fd72;
	fma.rn.f64 	%fd74, %fd67, %fd67, %fd73;
	mul.f64 	%fd75, %fd62, %fd74;
	add.f64 	%fd76, %fd62, %fd61;
	add.f64 	%fd77, %fd63, %fd75;
	mul.f64 	%fd78, %fd77, %fd77;
	fma.rn.f64 	%fd79, %fd76, %fd76, %fd78;
	fma.rn.f64 	%fd80, %fd71, 0d4000000000000000, %fd66;
	fma.rn.f64 	%fd81, %fd75, 0d4000000000000000, %fd80;
	fma.rn.f64 	%fd82, %fd62, %fd79, %fd81;
	fma.rn.f64 	%fd83, %fd82, 0d3FC5555555555555, %fd63;
	st.global.f64 	[%rd3], %fd83;
	ld.global.f64 	%fd84, [%rd2];
	ld.global.f64 	%fd85, [%rd1];
	add.f64 	%fd86, %fd84, %fd85;
	st.global.f64 	[%rd1], %fd86;
	ld.global.f64 	%fd87, [%rd2];
	ld.global.f64 	%fd88, [%rd3];
	mul.f64 	%fd89, %fd88, %fd88;
	fma.rn.f64 	%fd90, %fd86, %fd86, %fd89;
	mul.f64 	%fd91, %fd87, %fd90;
	fma.rn.f64 	%fd92, %fd87, 0d3FE0000000000000, %fd86;
	fma.rn.f64 	%fd93, %fd91, 0d3FE0000000000000, %fd88;
	mul.f64 	%fd94, %fd93, %fd93;
	fma.rn.f64 	%fd95, %fd92, %fd92, %fd94;
	mul.f64 	%fd96, %fd87, %fd95;
	fma.rn.f64 	%fd97, %fd96, 0d3FE0000000000000, %fd88;
	mul.f64 	%fd98, %fd97, %fd97;
	fma.rn.f64 	%fd99, %fd92, %fd92, %fd98;
	mul.f64 	%fd100, %fd87, %fd99;
	add.f64 	%fd101, %fd87, %fd86;
	add.f64 	%fd102, %fd88, %fd100;
	mul.f64 	%fd103, %fd102, %fd102;
	fma.rn.f64 	%fd104, %fd101, %fd101, %fd103;
	fma.rn.f64 	%fd105, %fd96, 0d4000000000000000, %fd91;
	fma.rn.f64 	%fd106, %fd100, 0d4000000000000000, %fd105;
	fma.rn.f64 	%fd107, %fd87, %fd104, %fd106;
	fma.rn.f64 	%fd108, %fd107, 0d3FC5555555555555, %fd88;
	st.global.f64 	[%rd3], %fd108;
	ld.global.f64 	%fd109, [%rd2];
	ld.global.f64 	%fd110, [%rd1];
	add.f64 	%fd135, %fd109, %fd110;
	st.global.f64 	[%rd1], %fd135;
	add.s32 	%r14, %r14, 4;
	setp.ne.s32 	%p3, %r14, 0;
	@%p3 bra 	$L__BB0_3;
$L__BB0_4:
	setp.eq.s32 	%p4, %r2, 0;
	@%p4 bra 	$L__BB0_7;
	ld.global.f64 	%fd136, [%rd1];
	neg.s32 	%r15, %r2;
$L__BB0_6:
	.pragma "nounroll";
	ld.global.f64 	%fd111, [%rd2];
	ld.global.f64 	%fd112, [%rd3];
	mul.f64 	%fd113, %fd112, %fd112;
	fma.rn.f64 	%fd114, %fd136, %fd136, %fd113;
	mul.f64 	%fd115, %fd111, %fd114;
	fma.rn.f64 	%fd116, %fd111, 0d3FE0000000000000, %fd136;
	fma.rn.f64 	%fd117, %fd115, 0d3FE0000000000000, %fd112;
	mul.f64 	%fd118, %fd117, %fd117;
	fma.rn.f64 	%fd119, %fd116, %fd116, %fd118;
	mul.f64 	%fd120, %fd111, %fd119;
	fma.rn.f64 	%fd121, %fd120, 0d3FE0000000000000, %fd112;
	mul.f64 	%fd122, %fd121, %fd121;
	fma.rn.f64 	%fd123, %fd116, %fd116, %fd122;
	mul.f64 	%fd124, %fd111, %fd123;
	add.f64 	%fd125, %fd111, %fd136;
	add.f64 	%fd126, %fd112, %fd124;
	mul.f64 	%fd127, %fd126, %fd126;
	fma.rn.f64 	%fd128, %fd125, %fd125, %fd127;
	fma.rn.f64 	%fd129, %fd120, 0d4000000000000000, %fd115;
	fma.rn.f64 	%fd130, %fd124, 0d4000000000000000, %fd129;
	fma.rn.f64 	%fd131, %fd111, %fd128, %fd130;
	fma.rn.f64 	%fd132, %fd131, 0d3FC5555555555555, %fd112;
	st.global.f64 	[%rd3], %fd132;
	ld.global.f64 	%fd133, [%rd2];
	ld.global.f64 	%fd134, [%rd1];
	add.f64 	%fd136, %fd133, %fd134;
	st.global.f64 	[%rd1], %fd136;
	add.s32 	%r15, %r15, 1;
	setp.ne.s32 	%p5, %r15, 0;
	@%p5 bra 	$L__BB0_6;
$L__BB0_7:
	ret;

}


// ===== COMPILED SASS (sm_100) =====

	.target	sm_100

	.elftype	@"ET_EXEC"


//--------------------- .note.nv.tkinfo           --------------------------
	.section	.note.nv.tkinfo,"",@"SHT_NOTE"
	.sectionflags	@"SHF_NOTE_NV_TKINFO"
	.tkinfo
        /*0018*/ 	.word	0x00000002
        /*0030*/ 	.string	""
        /*0030*/ 	.string	"ptxas"
        /*0030*/ 	.string	"Cuda compilation tools, release 13.0, V13.0.88"
        /*0030*/ 	.string	"Build cuda_13.0.r13.0/compiler.36424714_0"
        /*0030*/ 	.string	"-arch sm_100 -m 64 "



//--------------------- .note.nv.cuinfo           --------------------------
	.section	.note.nv.cuinfo,"",@"SHT_NOTE"
	.sectionflags	@"SHF_NOTE_NV_CUINFO"
        /*0018*/ 	.short	0x0002
        /*001a*/ 	.short	0x0064
        /*001c*/ 	.short	0x0082
	.zero		2


//--------------------- .nv.info                  --------------------------
	.section	.nv.info,"",@"SHT_CUDA_INFO"
	.align	4


	//----- nvinfo : EIATTR_REGCOUNT
	.align		4
        /*0000*/ 	.byte	0x04, 0x2f
        /*0002*/ 	.short	(.L_1 - .L_0)
	.align		4
.L_0:
        /*0004*/ 	.word	index@(_Z10rk4thOrderPdS_S_S_)
        /*0008*/ 	.word	0x0000001c


	//----- nvinfo : EIATTR_FRAME_SIZE
	.align		4
.L_1:
        /*000c*/ 	.byte	0x04, 0x11
        /*000e*/ 	.short	(.L_3 - .L_2)
	.align		4
.L_2:
        /*0010*/ 	.word	index@($__internal_0_$__cuda_sm20_div_rn_f64_full)
        /*0014*/ 	.word	0x00000000


	//----- nvinfo : EIATTR_FRAME_SIZE
	.align		4
.L_3:
        /*0018*/ 	.byte	0x04, 0x11
        /*001a*/ 	.short	(.L_5 - .L_4)
	.align		4
.L_4:
        /*001c*/ 	.word	index@(_Z10rk4thOrderPdS_S_S_)
        /*0020*/ 	.word	0x00000000


	//----- nvinfo : EIATTR_MIN_STACK_SIZE
	.align		4
.L_5:
        /*0024*/ 	.byte	0x04, 0x12
        /*0026*/ 	.short	(.L_7 - .L_6)
	.align		4
.L_6:
        /*0028*/ 	.word	index@(_Z10rk4thOrderPdS_S_S_)
        /*002c*/ 	.word	0x00000000
.L_7:


//--------------------- .nv.compat                --------------------------
	.section	.nv.compat,"",@"SHT_CUDA_COMPAT_INFO"
	.align	4
        /*0000*/ 	.byte	0x02, 0x09, 0x00, 0x00, 0x02, 0x02, 0x01, 0x00, 0x02, 0x05, 0x05, 0x00, 0x03, 0x07, 0x01, 0x01
        /*0010*/ 	.byte	0x02, 0x03, 0x00, 0x00, 0x02, 0x06, 0x01, 0x00, 0x04, 0x0b, 0x08, 0x00, 0x01, 0x00, 0x00, 0x00
        /*0020*/ 	.byte	0x00, 0x00, 0x00, 0x00


//--------------------- .nv.info._Z10rk4thOrderPdS_S_S_ --------------------------
	.section	.nv.info._Z10rk4thOrderPdS_S_S_,"",@"SHT_CUDA_INFO"
	.sectionflags	@""
	.align	4


	//----- nvinfo : EIATTR_CUDA_API_VERSION
	.align		4
        /*0000*/ 	.byte	0x04, 0x37
        /*0002*/ 	.short	(.L_9 - .L_8)
.L_8:
        /*0004*/ 	.word	0x00000082


	//----- nvinfo : EIATTR_KPARAM_INFO
	.align		4
.L_9:
        /*0008*/ 	.byte	0x04, 0x17
        /*000a*/ 	.short	(.L_11 - .L_10)
.L_10:
        /*000c*/ 	.word	0x00000000
        /*0010*/ 	.short	0x0003
        /*0012*/ 	.short	0x0018
        /*0014*/ 	.byte	0x00, 0xf5, 0x21, 0x00


	//----- nvinfo : EIATTR_KPARAM_INFO
	.align		4
.L_11:
        /*0018*/ 	.byte	0x04, 0x17
        /*001a*/ 	.short	(.L_13 - .L_12)
.L_12:
        /*001c*/ 	.word	0x00000000
        /*0020*/ 	.short	0x0002
        /*0022*/ 	.short	0x0010
        /*0024*/ 	.byte	0x00, 0xf5, 0x21, 0x00


	//----- nvinfo : EIATTR_KPARAM_INFO
	.align		4
.L_13:
        /*0028*/ 	.byte	0x04, 0x17
        /*002a*/ 	.short	(.L_15 - .L_14)
.L_14:
        /*002c*/ 	.word	0x00000000
        /*0030*/ 	.short	0x0001
        /*0032*/ 	.short	0x0008
        /*0034*/ 	.byte	0x00, 0xf5, 0x21, 0x00


	//----- nvinfo : EIATTR_KPARAM_INFO
	.align		4
.L_15:
        /*0038*/ 	.byte	0x04, 0x17
        /*003a*/ 	.short	(.L_17 - .L_16)
.L_16:
        /*003c*/ 	.word	0x00000000
        /*0040*/ 	.short	0x0000
        /*0042*/ 	.short	0x0000
        /*0044*/ 	.byte	0x00, 0xf5, 0x21, 0x00


	//----- nvinfo : EIATTR_SPARSE_MMA_MASK
	.align		4
.L_17:
        /*0048*/ 	.byte	0x03, 0x50
        /*004a*/ 	.short	0x0000


	//----- nvinfo : EIATTR_MAXREG_COUNT
	.align		4
        /*004c*/ 	.byte	0x03, 0x1b
        /*004e*/ 	.short	0x00ff


	//----- nvinfo : EIATTR_MERCURY_ISA_VERSION
	.align		4
        /*0050*/ 	.byte	0x03, 0x5f
        /*0052*/ 	.short	0x0101


	//----- nvinfo : EIATTR_VRC_CTA_INIT_COUNT
	.align		4
        /*0054*/ 	.byte	0x02, 0x4a
	.zero		1
	.zero		1


	//----- nvinfo : EIATTR_EXIT_INSTR_OFFSETS
	.align		4
        /*0058*/ 	.byte	0x04, 0x1c
        /*005a*/ 	.short	(.L_19 - .L_18)


	//   ....[0]....
.L_18:
        /*005c*/ 	.word	0x00000270


	//   ....[1]....
        /*0060*/ 	.word	0x00000a20


	//   ....[2]....
        /*0064*/ 	.word	0x00000c50


	//----- nvinfo : EIATTR_CRS_STACK_SIZE
	.align		4
.L_19:
        /*0068*/ 	.byte	0x04, 0x1e
        /*006a*/ 	.short	(.L_21 - .L_20)
.L_20:
        /*006c*/ 	.word	0x00000000


	//----- nvinfo : EIATTR_CBANK_PARAM_SIZE
	.align		4
.L_21:
        /*0070*/ 	.byte	0x03, 0x19
        /*0072*/ 	.short	0x0020


	//----- nvinfo : EIATTR_PARAM_CBANK
	.align		4
        /*0074*/ 	.byte	0x04, 0x0a
        /*0076*/ 	.short	(.L_23 - .L_22)
	.align		4
.L_22:
        /*0078*/ 	.word	index@(.nv.constant0._Z10rk4thOrderPdS_S_S_)
        /*007c*/ 	.short	0x0380
        /*007e*/ 	.short	0x0020


	//----- nvinfo : EIATTR_SW_WAR
	.align		4
.L_23:
        /*0080*/ 	.byte	0x04, 0x36
        /*0082*/ 	.short	(.L_25 - .L_24)
.L_24:
        /*0084*/ 	.word	0x00000008
.L_25:


//--------------------- .nv.callgraph             --------------------------
	.section	.nv.callgraph,"",@"SHT_CUDA_CALLGRAPH"
	.align	4
	.sectionentsize	8
	.align		4
        /*0000*/ 	.word	0x00000000
	.align		4
        /*0004*/ 	.word	0xffffffff
	.align		4
        /*0008*/ 	.word	0x00000000
	.align		4
        /*000c*/ 	.word	0xfffffffe
	.align		4
        /*0010*/ 	.word	0x00000000
	.align		4
        /*0014*/ 	.word	0xfffffffd
	.align		4
        /*0018*/ 	.word	0x00000000
	.align		4
        /*001c*/ 	.word	0xfffffffc


//--------------------- .text._Z10rk4thOrderPdS_S_S_ --------------------------
	.section	.text._Z10rk4thOrderPdS_S_S_,"ax",@progbits
	.align	128
        .global         _Z10rk4thOrderPdS_S_S_
        .type           _Z10rk4thOrderPdS_S_S_,@function
        .size           _Z10rk4thOrderPdS_S_S_,(.L_x_12 - _Z10rk4thOrderPdS_S_S_)
        .other          _Z10rk4thOrderPdS_S_S_,@"STO_CUDA_ENTRY STV_DEFAULT"
_Z10rk4thOrderPdS_S_S_:
.text._Z10rk4thOrderPdS_S_S_:
[----:B------:R-:W-:Y:S01]  /*0000*/  LDC R1, c[0x0][0x37c] ;  /* 0x0000df00ff017b82 */ /* 0x000fe20000000800 */
[----:B------:R-:W0:Y:S07]  /*0010*/  S2R R0, SR_TID.X ;  /* 0x0000000000007919 */ /* 0x000e2e0000002100 */
[----:B------:R-:W0:Y:S01]  /*0020*/  S2UR UR6, SR_CTAID.X ;  /* 0x00000000000679c3 */ /* 0x000e220000002500 */
[----:B------:R-:W1:Y:S07]  /*0030*/  LDCU.64 UR4, c[0x0][0x358] ;  /* 0x00006b00ff0477ac */ /* 0x000e6e0008000a00 */
[----:B------:R-:W0:Y:S08]  /*0040*/  LDC R3, c[0x0][0x360] ;  /* 0x0000d800ff037b82 */ /* 0x000e300000000800 */
[----:B------:R-:W2:Y:S08]  /*0050*/  LDC.64 R4, c[0x0][0x390] ;  /* 0x0000e400ff047b82 */ /* 0x000eb00000000a00 */
[----:B------:R-:W3:Y:S01]  /*0060*/  LDC.64 R6, c[0x0][0x380] ;  /* 0x0000e000ff067b82 */ /* 0x000ee20000000a00 */
[----:B0-----:R-:W-:-:S07]  /*0070*/  IMAD R0, R3, UR6, R0 ;  /* 0x0000000603007c24 */ /* 0x001fce000f8e0200 */
[----:B------:R-:W0:Y:S01]  /*0080*/  LDC.64 R2, c[0x0][0x388] ;  /* 0x0000e200ff027b82 */ /* 0x000e220000000a00 */
[----:B--2---:R-:W-:-:S05]  /*0090*/  IMAD.WIDE R4, R0, 0x8, R4 ;  /* 0x0000000800047825 */ /* 0x004fca00078e0204 */
[----:B-1----:R-:W2:Y:S01]  /*00a0*/  LDG.E.64 R10, desc[UR4][R4.64] ;  /* 0x00000004040a7981 */ /* 0x002ea2000c1e1b00 */
[----:B---3--:R-:W-:-:S05]  /*00b0*/  IMAD.WIDE R6, R0, 0x8, R6 ;  /* 0x0000000800067825 */ /* 0x008fca00078e0206 */
[----:B------:R-:W3:Y:S01]  /*00c0*/  LDG.E.64 R8, desc[UR4][R6.64] ;  /* 0x0000000406087981 */ /* 0x000ee2000c1e1b00 */
[----:B0-----:R-:W-:-:S06]  /*00d0*/  IMAD.WIDE R2, R0, 0x8, R2 ;  /* 0x0000000800027825 */ /* 0x001fcc00078e0202 */
[----:B------:R-:W3:Y:S01]  /*00e0*/  LDG.E.64 R2, desc[UR4][R2.64] ;  /* 0x0000000402027981 */ /* 0x000ee2000c1e1b00 */
[----:B------:R-:W-:Y:S01]  /*00f0*/  IMAD.MOV.U32 R12, RZ, RZ, 0x1 ;  /* 0x00000001ff0c7424 */ /* 0x000fe200078e00ff */
[----:B------:R-:W-:Y:S01]  /*0100*/  BSSY.RECONVERGENT B0, `(.L_x_0) ;  /* 0x0000011000007945 */ /* 0x000fe20003800200 */
[----:B--2---:R-:W0:Y:S04]  /*0110*/  MUFU.RCP64H R13, R11 ;  /* 0x0000000b000d7308 */ /* 0x004e280000001800 */
[----:B0-----:R-:W-:-:S08]  /*0120*/  DFMA R14, -R10, R12, 1 ;  /* 0x3ff000000a0e742b */ /* 0x001fd0000000010c */
[----:B------:R-:W-:-:S08]  /*0130*/  DFMA R14, R14, R14, R14 ;  /* 0x0000000e0e0e722b */ /* 0x000fd0000000000e */
[----:B------:R-:W-:-:S08]  /*0140*/  DFMA R14, R12, R14, R12 ;  /* 0x0000000e0c0e722b */ /* 0x000fd0000000000c */
[----:B------:R-:W-:Y:S02]  /*0150*/  DFMA R12, -R10, R14, 1 ;  /* 0x3ff000000a0c742b */ /* 0x000fe4000000010e */
[----:B---3--:R-:W-:-:S06]  /*0160*/  DADD R8, R2, -R8 ;  /* 0x0000000002087229 */ /* 0x008fcc0000000808 */
[----:B------:R-:W-:-:S08]  /*0170*/  DFMA R12, R14, R12, R14 ;  /* 0x0000000c0e0c722b */ /* 0x000fd0000000000e */
[----:B------:R-:W-:-:S08]  /*0180*/  DMUL R14, R8, R12 ;  /* 0x0000000c080e7228 */ /* 0x000fd00000000000 */
[----:B------:R-:W-:-:S08]  /*0190*/  DFMA R2, -R10, R14, R8 ;  /* 0x0000000e0a02722b */ /* 0x000fd00000000108 */
[----:B------:R-:W-:Y:S01]  /*01a0*/  DFMA R2, R12, R2, R14 ;  /* 0x000000020c02722b */ /* 0x000fe2000000000e */
[----:B------:R-:W-:-:S09]  /*01b0*/  FSETP.GEU.AND P1, PT, |R9|, 6.5827683646048100446e-37, PT ;  /* 0x036000000900780b */ /* 0x000fd20003f2e200 */
[----:B------:R-:W-:-:S05]  /*01c0*/  FFMA R12, RZ, R11, R3 ;  /* 0x0000000bff0c7223 */ /* 0x000fca0000000003 */
[----:B------:R-:W-:-:S13]  /*01d0*/  FSETP.GT.AND P0, PT, |R12|, 1.469367938527859385e-39, PT ;  /* 0x001000000c00780b */ /* 0x000fda0003f04200 */
[----:B------:R-:W-:Y:S05]  /*01e0*/  @P0 BRA P1, `(.L_x_1) ;  /* 0x0000000000080947 */ /* 0x000fea0000800000 */
[----:B------:R-:W-:-:S07]  /*01f0*/  MOV R14, 0x210 ;  /* 0x00000210000e7802 */ /* 0x000fce0000000f00 */
[----:B------:R-:W-:Y:S05]  /*0200*/  CALL.REL.NOINC `($__internal_0_$__cuda_sm20_div_rn_f64_full) ;  /* 0x0000000800947944 */ /* 0x000fea0003c00000 */
.L_x_1:
[----:B------:R-:W-:Y:S05]  /*0210*/  BSYNC.RECONVERGENT B0 ;  /* 0x0000000000007941 */ /* 0x000fea0003800200 */
.L_x_0:
[----:B------:R-:W0:Y:S01]  /*0220*/  LDC.64 R8, c[0x0][0x398] ;  /* 0x0000e600ff087b82 */ /* 0x000e220000000a00 */
[----:B------:R-:W1:Y:S02]  /*0230*/  F2I.F64.TRUNC R2, R2 ;  /* 0x0000000200027311 */ /* 0x000e64000030d100 */
[----:B-1----:R-:W-:Y:S01]  /*0240*/  ISETP.GE.AND P0, PT, R2, 0x1, PT ;  /* 0x000000010200780c */ /* 0x002fe20003f06270 */
[----:B0-----:R-:W-:-:S05]  /*0250*/  IMAD.WIDE R8, R0, 0x8, R8 ;  /* 0x0000000800087825 */ /* 0x001fca00078e0208 */
[----:B------:R0:W-:Y:S07]  /*0260*/  STG.E.64 desc[UR4][R8.64], RZ ;  /* 0x000000ff08007986 */ /* 0x0001ee000c101b04 */
[----:B------:R-:W-:Y:S05]  /*0270*/  @!P0 EXIT ;  /* 0x000000000000894d */ /* 0x000fea0003800000 */
[C---:B------:R-:W-:Y:S01]  /*0280*/  ISETP.GE.U32.AND P0, PT, R2.reuse, 0x4, PT ;  /* 0x000000040200780c */ /* 0x040fe20003f06070 */
[----:B------:R-:W-:Y:S01]  /*0290*/  BSSY.RECONVERGENT B0, `(.L_x_2) ;  /* 0x0000078000007945 */ /* 0x000fe20003800200 */
[----:B------:R-:W-:-:S04]  /*02a0*/  LOP3.LUT R0, R2, 0x3, RZ, 0xc0, !PT ;  /* 0x0000000302007812 */ /* 0x000fc800078ec0ff */
[----:B------:R-:W-:-:S07]  /*02b0*/  ISETP.NE.AND P1, PT, R0, RZ, PT ;  /* 0x000000ff0000720c */ /* 0x000fce0003f25270 */
[----:B------:R-:W-:Y:S06]  /*02c0*/  @!P0 BRA `(.L_x_3) ;  /* 0x0000000400d08947 */ /* 0x000fec0003800000 */
[----:B------:R1:W5:Y:S01]  /*02d0*/  LDG.E.64 R14, desc[UR4][R6.64] ;  /* 0x00000004060e7981 */ /* 0x000362000c1e1b00 */
[----:B------:R-:W-:-:S05]  /*02e0*/  LOP3.LUT R2, R2, 0x7ffffffc, RZ, 0xc0, !PT ;  /* 0x7ffffffc02027812 */ /* 0x000fca00078ec0ff */
[----:B------:R-:W-:-:S07]  /*02f0*/  IMAD.MOV R2, RZ, RZ, -R2 ;  /* 0x000000ffff027224 */ /* 0x000fce00078e0a02 */
.L_x_4:
[----:B--2---:R-:W2:Y:S04]  /*0300*/  LDG.E.64 R10, desc[UR4][R8.64] ;  /* 0x00000004080a7981 */ /* 0x004ea8000c1e1b00 */
[----:B------:R-:W3:Y:S01]  /*0310*/  LDG.E.64 R12, desc[UR4][R4.64] ;  /* 0x00000004040c7981 */ /* 0x000ee2000c1e1b00 */
[----:B------:R-:W-:Y:S01]  /*0320*/  UMOV UR6, 0x55555555 ;  /* 0x5555555500067882 */ /* 0x000fe20000000000 */
[----:B------:R-:W-:Y:S01]  /*0330*/  UMOV UR7, 0x3fc55555 ;  /* 0x3fc5555500077882 */ /* 0x000fe20000000000 */
[----:B--2---:R-:W-:Y:S02]  /*0340*/  DMUL R16, R10, R10 ;  /* 0x0000000a0a107228 */ /* 0x004fe40000000000 */
[----:B---3-5:R-:W-:-:S06]  /*0350*/  DFMA R18, R12, 0.5, R14 ;  /* 0x3fe000000c12782b */ /* 0x028fcc000000000e */
[----:B------:R-:W-:Y:S02]  /*0360*/  DFMA R16, R14, R14, R16 ;  /* 0x0000000e0e10722b */ /* 0x000fe40000000010 */
[----:B------:R-:W-:-:S06]  /*0370*/  DADD R14, R12, R14 ;  /* 0x000000000c0e7229 */ /* 0x000fcc000000000e */
[----:B------:R-:W-:-:S08]  /*0380*/  DMUL R16, R12, R16 ;  /* 0x000000100c107228 */ /* 0x000fd00000000000 */
[----:B------:R-:W-:-:S08]  /*0390*/  DFMA R20, R16, 0.5, R10 ;  /* 0x3fe000001014782b */ /* 0x000fd0000000000a */
[----:B------:R-:W-:-:S08]  /*03a0*/  DMUL R20, R20, R20 ;  /* 0x0000001414147228 */ /* 0x000fd00000000000 */
[----:B------:R-:W-:-:S08]  /*03b0*/  DFMA R20, R18, R18, R20 ;  /* 0x000000121214722b */ /* 0x000fd00000000014 */
[----:B------:R-:W-:-:S08]  /*03c0*/  DMUL R20, R12, R20 ;  /* 0x000000140c147228 */ /* 0x000fd00000000000 */
[C---:B------:R-:W-:Y:S02]  /*03d0*/  DFMA R22, R20.reuse, 0.5, R10 ;  /* 0x3fe000001416782b */ /* 0x040fe4000000000a */
[----:B------:R-:W-:-:S06]  /*03e0*/  DFMA R16, R20, 2, R16 ;  /* 0x400000001410782b */ /* 0x000fcc0000000010 */
[----:B------:R-:W-:-:S08]  /*03f0*/  DMUL R22, R22, R22 ;  /* 0x0000001616167228 */ /* 0x000fd00000000000 */
[----:B------:R-:W-:-:S08]  /*0400*/  DFMA R18, R18, R18, R22 ;  /* 0x000000121212722b */ /* 0x000fd00000000016 */
[----:B------:R-:W-:-:S08]  /*0410*/  DMUL R18, R12, R18 ;  /* 0x000000120c127228 */ /* 0x000fd00000000000 */
[----:B------:R-:W-:Y:S02]  /*0420*/  DADD R22, R10, R18 ;  /* 0x000000000a167229 */ /* 0x000fe40000000012 */
[----:B------:R-:W-:-:S06]  /*0430*/  DFMA R16, R18, 2, R16 ;  /* 0x400000001210782b */ /* 0x000fcc0000000010 */
[----:B------:R-:W-:-:S08]  /*0440*/  DMUL R22, R22, R22 ;  /* 0x0000001616167228 */ /* 0x000fd00000000000 */
[----:B------:R-:W-:-:S08]  /*0450*/  DFMA R22, R14, R14, R22 ;  /* 0x0000000e0e16722b */ /* 0x000fd00000000016 */
[----:B------:R-:W-:-:S08]  /*0460*/  DFMA R16, R12, R22, R16 ;  /* 0x000000160c10722b */ /* 0x000fd00000000010 */
[----:B------:R-:W-:-:S07]  /*0470*/  DFMA R18, R16, UR6, R10 ;  /* 0x0000000610127c2b */ /* 0x000fce000800000a */
[----:B------:R2:W-:Y:S04]  /*0480*/  STG.E.64 desc[UR4][R8.64], R18 ;  /* 0x0000001208007986 */ /* 0x0005e8000c101b04 */
[----:B------:R-:W3:Y:S04]  /*0490*/  LDG.E.64 R14, desc[UR4][R4.64] ;  /* 0x00000004040e7981 */ /* 0x000ee8000c1e1b00 */
[----:B------:R-:W3:Y:S02]  /*04a0*/  LDG.E.64 R10, desc[UR4][R6.64] ;  /* 0x00000004060a7981 */ /* 0x000ee4000c1e1b00 */
[----:B---3--:R-:W-:-:S07]  /*04b0*/  DADD R14, R14, R10 ;  /* 0x000000000e0e7229 */ /* 0x008fce000000000a */
[----:B------:R3:W-:Y:S04]  /*04c0*/  STG.E.64 desc[UR4][R6.64], R14 ;  /* 0x0000000e06007986 */ /* 0x0007e8000c101b04 */
[----:B------:R-:W4:Y:S04]  /*04d0*/  LDG.E.64 R10, desc[UR4][R8.64] ;  /* 0x00000004080a7981 */ /* 0x000f28000c1e1b00 */
[----:B------:R-:W2:Y:S01]  /*04e0*/  LDG.E.64 R12, desc[UR4][R4.64] ;  /* 0x00000004040c7981 */ /* 0x000ea2000c1e1b00 */
[----:B----4-:R-:W-:Y:S02]  /*04f0*/  DMUL R16, R10, R10 ;  /* 0x0000000a0a107228 */ /* 0x010fe40000000000 */
[----:B--2---:R-:W-:-:S06]  /*0500*/  DFMA R18, R12, 0.5, R14 ;  /* 0x3fe000000c12782b */ /* 0x004fcc000000000e */
[C---:B------:R-:W-:Y:S02]  /*0510*/  DFMA R16, R14.reuse, R14, R16 ;  /* 0x0000000e0e10722b */ /* 0x040fe40000000010 */
[----:B---3--:R-:W-:-:S06]  /*0520*/  DADD R14, R14, R12 ;  /* 0x000000000e0e7229 */ /* 0x008fcc000000000c */
        /* <DEDUP_REMOVED lines=72> */
[----:B------:R-:W3:Y:S01]  /*09b0*/  LDG.E.64 R10, desc[UR4][R6.64] ;  /* 0x00000004060a7981 */ /* 0x000ee2000c1e1b00 */
[----:B------:R-:W-:-:S05]  /*09c0*/  VIADD R2, R2, 0x4 ;  /* 0x0000000402027836 */ /* 0x000fca0000000000 */
[----:B------:R-:W-:Y:S01]  /*09d0*/  ISETP.NE.AND P0, PT, R2, RZ, PT ;  /* 0x000000ff0200720c */ /* 0x000fe20003f05270 */
[----:B---3--:R-:W-:-:S07]  /*09e0*/  DADD R14, R14, R10 ;  /* 0x000000000e0e7229 */ /* 0x008fce000000000a */
[----:B------:R2:W-:Y:S05]  /*09f0*/  STG.E.64 desc[UR4][R6.64], R14 ;  /* 0x0000000e06007986 */ /* 0x0005ea000c101b04 */
[----:B------:R-:W-:Y:S05]  /*0a00*/  @P0 BRA `(.L_x_4) ;  /* 0xfffffff8003c0947 */ /* 0x000fea000383ffff */
.L_x_3:
[----:B------:R-:W-:Y:S05]  /*0a10*/  BSYNC.RECONVERGENT B0 ;  /* 0x0000000000007941 */ /* 0x000fea0003800200 */
.L_x_2:
[----:B------:R-:W-:Y:S05]  /*0a20*/  @!P1 EXIT ;  /* 0x000000000000994d */ /* 0x000fea0003800000 */
[----:B------:R3:W5:Y:S01]  /*0a30*/  LDG.E.64 R2, desc[UR4][R6.64] ;  /* 0x0000000406027981 */ /* 0x000762000c1e1b00 */
[----:B------:R-:W-:-:S07]  /*0a40*/  IMAD.MOV R0, RZ, RZ, -R0 ;  /* 0x000000ffff007224 */ /* 0x000fce00078e0a00 */
.L_x_5:
[----:B------:R-:W2:Y:S04]  /*0a50*/  LDG.E.64 R10, desc[UR4][R8.64] ;  /* 0x00000004080a7981 */ /* 0x000ea8000c1e1b00 */
[----:B----4-:R-:W4:Y:S01]  /*0a60*/  LDG.E.64 R12, desc[UR4][R4.64] ;  /* 0x00000004040c7981 */ /* 0x010f22000c1e1b00 */
[----:B------:R-:W-:Y:S01]  /*0a70*/  UMOV UR6, 0x55555555 ;  /* 0x5555555500067882 */ /* 0x000fe20000000000 */
[----:B------:R-:W-:Y:S01]  /*0a80*/  UMOV UR7, 0x3fc55555 ;  /* 0x3fc5555500077882 */ /* 0x000fe20000000000 */
[----:B--2---:R-:W-:Y:S02]  /*0a90*/  DMUL R14, R10, R10 ;  /* 0x0000000a0a0e7228 */ /* 0x004fe40000000000 */
[----:B----45:R-:W-:-:S06]  /*0aa0*/  DFMA R16, R12, 0.5, R2 ;  /* 0x3fe000000c10782b */ /* 0x030fcc0000000002 */
        /* <DEDUP_REMOVED lines=19> */
[----:B------:R-:W2:Y:S04]  /*0be0*/  LDG.E.64 R2, desc[UR4][R4.64] ;  /* 0x0000000404027981 */ /* 0x000ea8000c1e1b00 */
[----:B------:R-:W2:Y:S01]  /*0bf0*/  LDG.E.64 R10, desc[UR4][R6.64] ;  /* 0x00000004060a7981 */ /* 0x000ea2000c1e1b00 */
[----:B------:R-:W-:-:S05]  /*0c00*/  VIADD R0, R0, 0x1 ;  /* 0x0000000100007836 */ /* 0x000fca0000000000 */
[----:B------:R-:W-:Y:S01]  /*0c10*/  ISETP.NE.AND P0, PT, R0, RZ, PT ;  /* 0x000000ff0000720c */ /* 0x000fe20003f05270 */
[----:B--2---:R-:W-:-:S07]  /*0c20*/  DADD R2, R2, R10 ;  /* 0x0000000002027229 */ /* 0x004fce000000000a */
[----:B------:R4:W-:Y:S05]  /*0c30*/  STG.E.64 desc[UR4][R6.64], R2 ;  /* 0x0000000206007986 */ /* 0x0009ea000c101b04 */
[----:B------:R-:W-:Y:S05]  /*0c40*/  @P0 BRA `(.L_x_5) ;  /* 0xfffffffc00800947 */ /* 0x000fea000383ffff */
[----:B------:R-:W-:Y:S05]  /*0c50*/  EXIT ;  /* 0x000000000000794d */ /* 0x000fea0003800000 */
        .weak           $__internal_0_$__cuda_sm20_div_rn_f64_full
        .type           $__internal_0_$__cuda_sm20_div_rn_f64_full,@function
        .size           $__internal_0_$__cuda_sm20_div_rn_f64_full,(.L_x_12 - $__internal_0_$__cuda_sm20_div_rn_f64_full)
$__internal_0_$__cuda_sm20_div_rn_f64_full:
[C---:B------:R-:W-:Y:S01]  /*0c60*/  FSETP.GEU.AND P0, PT, |R11|.reuse, 1.469367938527859385e-39, PT ;  /* 0x001000000b00780b */ /* 0x040fe20003f0e200 */
[----:B------:R-:W-:Y:S01]  /*0c70*/  IMAD.MOV.U32 R12, RZ, RZ, 0x1 ;  /* 0x00000001ff0c7424 */ /* 0x000fe200078e00ff */
[----:B------:R-:W-:Y:S01]  /*0c80*/  LOP3.LUT R2, R11, 0x800fffff, RZ, 0xc0, !PT ;  /* 0x800fffff0b027812 */ /* 0x000fe200078ec0ff */
[----:B------:R-:W-:Y:S01]  /*0c90*/  BSSY.RECONVERGENT B1, `(.L_x_6) ;  /* 0x0000055000017945 */ /* 0x000fe20003800200 */
[C---:B------:R-:W-:Y:S02]  /*0ca0*/  FSETP.GEU.AND P2, PT, |R9|.reuse, 1.469367938527859385e-39, PT ;  /* 0x001000000900780b */ /* 0x040fe40003f4e200 */
[----:B------:R-:W-:Y:S01]  /*0cb0*/  LOP3.LUT R3, R2, 0x3ff00000, RZ, 0xfc, !PT ;  /* 0x3ff0000002037812 */ /* 0x000fe200078efcff */
[----:B------:R-:W-:Y:S01]  /*0cc0*/  IMAD.MOV.U32 R2, RZ, RZ, R10 ;  /* 0x000000ffff027224 */ /* 0x000fe200078e000a */
[----:B------:R-:W-:Y:S02]  /*0cd0*/  LOP3.LUT R15, R9, 0x7ff00000, RZ, 0xc0, !PT ;  /* 0x7ff00000090f7812 */ /* 0x000fe400078ec0ff */
[----:B------:R-:W-:-:S03]  /*0ce0*/  LOP3.LUT R22, R11, 0x7ff00000, RZ, 0xc0, !PT ;  /* 0x7ff000000b167812 */ /* 0x000fc600078ec0ff */
[----:B------:R-:W-:Y:S01]  /*0cf0*/  @!P0 DMUL R2, R10, 8.98846567431157953865e+307 ;  /* 0x7fe000000a028828 */ /* 0x000fe20000000000 */
[----:B------:R-:W-:-:S03]  /*0d00*/  ISETP.GE.U32.AND P1, PT, R15, R22, PT ;  /* 0x000000160f00720c */ /* 0x000fc60003f26070 */
[----:B------:R-:W-:Y:S01]  /*0d10*/  @!P2 LOP3.LUT R20, R11, 0x7ff00000, RZ, 0xc0, !PT ;  /* 0x7ff000000b14a812 */ /* 0x000fe200078ec0ff */
[----:B------:R-:W-:Y:S01]  /*0d20*/  @!P2 IMAD.MOV.U32 R24, RZ, RZ, RZ ;  /* 0x000000ffff18a224 */ /* 0x000fe200078e00ff */
[----:B------:R-:W0:Y:S02]  /*0d30*/  MUFU.RCP64H R13, R3 ;  /* 0x00000003000d7308 */ /* 0x000e240000001800 */
[----:B------:R-:W-:Y:S01]  /*0d40*/  @!P2 ISETP.GE.U32.AND P3, PT, R15, R20, PT ;  /* 0x000000140f00a20c */ /* 0x000fe20003f66070 */
[----:B0-----:R-:W-:-:S08]  /*0d50*/  DFMA R16, R12, -R2, 1 ;  /* 0x3ff000000c10742b */ /* 0x001fd00000000802 */
[----:B------:R-:W-:Y:S01]  /*0d60*/  DFMA R18, R16, R16, R16 ;  /* 0x000000101012722b */ /* 0x000fe20000000010 */
[----:B------:R-:W-:-:S05]  /*0d70*/  IMAD.MOV.U32 R16, RZ, RZ, 0x1ca00000 ;  /* 0x1ca00000ff107424 */ /* 0x000fca00078e00ff */
[C---:B------:R-:W-:Y:S02]  /*0d80*/  @!P2 SEL R17, R16.reuse, 0x63400000, !P3 ;  /* 0x634000001011a807 */ /* 0x040fe40005800000 */
[----:B------:R-:W-:Y:S01]  /*0d90*/  DFMA R18, R12, R18, R12 ;  /* 0x000000120c12722b */ /* 0x000fe2000000000c */
[----:B------:R-:W-:Y:S01]  /*0da0*/  SEL R13, R16, 0x63400000, !P1 ;  /* 0x63400000100d7807 */ /* 0x000fe20004800000 */
[----:B------:R-:W-:Y:S01]  /*0db0*/  IMAD.MOV.U32 R12, RZ, RZ, R8 ;  /* 0x000000ffff0c7224 */ /* 0x000fe200078e0008 */
[--C-:B------:R-:W-:Y:S02]  /*0dc0*/  @!P2 LOP3.LUT R17, R17, 0x80000000, R9.reuse, 0xf8, !PT ;  /* 0x800000001111a812 */ /* 0x100fe400078ef809 */
[----:B------:R-:W-:Y:S02]  /*0dd0*/  LOP3.LUT R13, R13, 0x800fffff, R9, 0xf8, !PT ;  /* 0x800fffff0d0d7812 */ /* 0x000fe400078ef809 */
[----:B------:R-:W-:Y:S01]  /*0de0*/  @!P2 LOP3.LUT R25, R17, 0x100000, RZ, 0xfc, !PT ;  /* 0x001000001119a812 */ /* 0x000fe200078efcff */
[----:B------:R-:W-:-:S05]  /*0df0*/  DFMA R20, R18, -R2, 1 ;  /* 0x3ff000001214742b */ /* 0x000fca0000000802 */
[----:B------:R-:W-:Y:S01]  /*0e00*/  @!P2 DFMA R12, R12, 2, -R24 ;  /* 0x400000000c0ca82b */ /* 0x000fe20000000818 */
[----:B------:R-:W-:Y:S02]  /*0e10*/  IMAD.MOV.U32 R24, RZ, RZ, R15 ;  /* 0x000000ffff187224 */ /* 0x000fe400078e000f */
[----:B------:R-:W-:Y:S01]  /*0e20*/  DFMA R18, R18, R20, R18 ;  /* 0x000000141212722b */ /* 0x000fe20000000012 */
[----:B------:R-:W-:Y:S01]  /*0e30*/  IMAD.MOV.U32 R25, RZ, RZ, R22 ;  /* 0x000000ffff197224 */ /* 0x000fe200078e0016 */
[----:B------:R-:W-:-:S05]  /*0e40*/  @!P0 LOP3.LUT R25, R3, 0x7ff00000, RZ, 0xc0, !PT ;  /* 0x7ff0000003198812 */ /* 0x000fca00078ec0ff */
[----:B------:R-:W-:Y:S01]  /*0e50*/  @!P2 LOP3.LUT R24, R13, 0x7ff00000, RZ, 0xc0, !PT ;  /* 0x7ff000000d18a812 */ /* 0x000fe200078ec0ff */
[----:B------:R-:W-:-:S04]  /*0e60*/  DMUL R20, R18, R12 ;  /* 0x0000000c12147228 */ /* 0x000fc80000000000 */
[----:B------:R-:W-:-:S04]  /*0e70*/  VIADD R17, R24, 0xffffffff ;  /* 0xffffffff18117836 */ /* 0x000fc80000000000 */
[----:B------:R-:W-:Y:S01]  /*0e80*/  DFMA R22, R20, -R2, R12 ;  /* 0x800000021416722b */ /* 0x000fe2000000000c */
[----:B------:R-:W-:Y:S01]  /*0e90*/  ISETP.GT.U32.AND P0, PT, R17, 0x7feffffe, PT ;  /* 0x7feffffe1100780c */ /* 0x000fe20003f04070 */
[----:B------:R-:W-:-:S05]  /*0ea0*/  VIADD R17, R25, 0xffffffff ;  /* 0xffffffff19117836 */ /* 0x000fca0000000000 */
[----:B------:R-:W-:Y:S01]  /*0eb0*/  ISETP.GT.U32.OR P0, PT, R17, 0x7feffffe, P0 ;  /* 0x7feffffe1100780c */ /* 0x000fe20000704470 */
[----:B------:R-:W-:-:S12]  /*0ec0*/  DFMA R18, R18, R22, R20 ;  /* 0x000000161212722b */ /* 0x000fd80000000014 */
[----:B------:R-:W-:Y:S05]  /*0ed0*/  @P0 BRA `(.L_x_7) ;  /* 0x00000000006c0947 */ /* 0x000fea0003800000 */
[----:B------:R-:W-:-:S04]  /*0ee0*/  LOP3.LUT R20, R11, 0x7ff00000, RZ, 0xc0, !PT ;  /* 0x7ff000000b147812 */ /* 0x000fc800078ec0ff */
[CC--:B------:R-:W-:Y:S02]  /*0ef0*/  VIADDMNMX R8, R15.reuse, -R20.reuse, 0xb9600000, !PT ;  /* 0xb96000000f087446 */ /* 0x0c0fe40007800914 */
[----:B------:R-:W-:Y:S01]  /*0f00*/  ISETP.GE.U32.AND P0, PT, R15, R20, PT ;  /* 0x000000140f00720c */ /* 0x000fe20003f06070 */
[----:B------:R-:W-:Y:S01]  /*0f10*/  IMAD.MOV.U32 R20, RZ, RZ, RZ ;  /* 0x000000ffff147224 */ /* 0x000fe200078e00ff */
[----:B------:R-:W-:Y:S02]  /*0f20*/  VIMNMX R8, PT, PT, R8, 0x46a00000, PT ;  /* 0x46a0000008087848 */ /* 0x000fe40003fe0100 */
[----:B------:R-:W-:-:S05]  /*0f30*/  SEL R9, R16, 0x63400000, !P0 ;  /* 0x6340000010097807 */ /* 0x000fca0004000000 */
[----:B------:R-:W-:-:S04]  /*0f40*/  IMAD.IADD R8, R8, 0x1, -R9 ;  /* 0x0000000108087824 */ /* 0x000fc800078e0a09 */
[----:B------:R-:W-:-:S06]  /*0f50*/  VIADD R21, R8, 0x7fe00000 ;  /* 0x7fe0000008157836 */ /* 0x000fcc0000000000 */
[----:B------:R-:W-:-:S10]  /*0f60*/  DMUL R16, R18, R20 ;  /* 0x0000001412107228 */ /* 0x000fd40000000000 */
[----:B------:R-:W-:-:S13]  /*0f70*/  FSETP.GTU.AND P0, PT, |R17|, 1.469367938527859385e-39, PT ;  /* 0x001000001100780b */ /* 0x000fda0003f0c200 */
[----:B------:R-:W-:Y:S05]  /*0f80*/  @P0 BRA `(.L_x_8) ;  /* 0x0000000000940947 */ /* 0x000fea0003800000 */
[----:B------:R-:W-:Y:S01]  /*0f90*/  DFMA R2, R18, -R2, R12 ;  /* 0x800000021202722b */ /* 0x000fe2000000000c */
[----:B------:R-:W-:-:S09]  /*0fa0*/  IMAD.MOV.U32 R20, RZ, RZ, RZ ;  /* 0x000000ffff147224 */ /* 0x000fd200078e00ff */
[C---:B------:R-:W-:Y:S02]  /*0fb0*/  FSETP.NEU.AND P0, PT, R3.reuse, RZ, PT ;  /* 0x000000ff0300720b */ /* 0x040fe40003f0d000 */
[----:B------:R-:W-:-:S04]  /*0fc0*/  LOP3.LUT R11, R3, 0x80000000, R11, 0x48, !PT ;  /* 0x80000000030b7812 */ /* 0x000fc800078e480b */
[----:B------:R-:W-:-:S07]  /*0fd0*/  LOP3.LUT R21, R11, R21, RZ, 0xfc, !PT ;  /* 0x000000150b157212 */ /* 0x000fce00078efcff */
[----:B------:R-:W-:Y:S05]  /*0fe0*/  @!P0 BRA `(.L_x_8) ;  /* 0x00000000007c8947 */ /* 0x000fea0003800000 */
[----:B------:R-:W-:Y:S02]  /*0ff0*/  IMAD.MOV R3, RZ, RZ, -R8 ;  /* 0x000000ffff037224 */ /* 0x000fe400078e0a08 */
[----:B------:R-:W-:-:S06]  /*1000*/  IMAD.MOV.U32 R2, RZ, RZ, RZ ;  /* 0x000000ffff027224 */ /* 0x000fcc00078e00ff */
[----:B------:R-:W-:Y:S02]  /*1010*/  DFMA R2, R16, -R2, R18 ;  /* 0x800000021002722b */ /* 0x000fe40000000012 */
[----:B------:R-:W-:-:S04]  /*1020*/  DMUL.RP R18, R18, R20 ;  /* 0x0000001412127228 */ /* 0x000fc80000008000 */
[----:B------:R-:W-:-:S04]  /*1030*/  IADD3 R2, PT, PT, -R8, -0x43300000, RZ ;  /* 0xbcd0000008027810 */ /* 0x000fc80007ffe1ff */
[----:B------:R-:W-:Y:S02]  /*1040*/  FSETP.NEU.AND P0, PT, |R3|, R2, PT ;  /* 0x000000020300720b */ /* 0x000fe40003f0d200 */
[----:B------:R-:W-:Y:S02]  /*1050*/  LOP3.LUT R11, R19, R11, RZ, 0x3c, !PT ;  /* 0x0000000b130b7212 */ /* 0x000fe400078e3cff */
[----:B------:R-:W-:Y:S02]  /*1060*/  FSEL R16, R18, R16, !P0 ;  /* 0x0000001012107208 */ /* 0x000fe40004000000 */
[----:B------:R-:W-:Y:S01]  /*1070*/  FSEL R17, R11, R17, !P0 ;  /* 0x000000110b117208 */ /* 0x000fe20004000000 */
[----:B------:R-:W-:Y:S06]  /*1080*/  BRA `(.L_x_8) ;  /* 0x0000000000547947 */ /* 0x000fec0003800000 */
.L_x_7:
[----:B------:R-:W-:-:S14]  /*1090*/  DSETP.NAN.AND P0, PT, R8, R8, PT ;  /* 0x000000080800722a */ /* 0x000fdc0003f08000 */
[----:B------:R-:W-:Y:S05]  /*10a0*/  @P0 BRA `(.L_x_9) ;  /* 0x0000000000440947 */ /* 0x000fea0003800000 */
[----:B------:R-:W-:-:S14]  /*10b0*/  DSETP.NAN.AND P0, PT, R10, R10, PT ;  /* 0x0000000a0a00722a */ /* 0x000fdc0003f08000 */
[----:B------:R-:W-:Y:S05]  /*10c0*/  @P0 BRA `(.L_x_10) ;  /* 0x0000000000300947 */ /* 0x000fea0003800000 */
[----:B------:R-:W-:Y:S01]  /*10d0*/  ISETP.NE.AND P0, PT, R24, R25, PT ;  /* 0x000000191800720c */ /* 0x000fe20003f05270 */
[----:B------:R-:W-:Y:S02]  /*10e0*/  IMAD.MOV.U32 R16, RZ, RZ, 0x0 ;  /* 0x00000000ff107424 */ /* 0x000fe400078e00ff */
[----:B------:R-:W-:-:S10]  /*10f0*/  IMAD.MOV.U32 R17, RZ, RZ, -0x80000 ;  /* 0xfff80000ff117424 */ /* 0x000fd400078e00ff */
[----:B------:R-:W-:Y:S05]  /*1100*/  @!P0 BRA `(.L_x_8) ;  /* 0x0000000000348947 */ /* 0x000fea0003800000 */
[----:B------:R-:W-:Y:S02]  /*1110*/  ISETP.NE.AND P0, PT, R24, 0x7ff00000, PT ;  /* 0x7ff000001800780c */ /* 0x000fe40003f05270 */
[----:B------:R-:W-:Y:S02]  /*1120*/  LOP3.LUT R17, R9, 0x80000000, R11, 0x48, !PT ;  /* 0x8000000009117812 */ /* 0x000fe400078e480b */
[----:B------:R-:W-:-:S13]  /*1130*/  ISETP.EQ.OR P0, PT, R25, RZ, !P0 ;  /* 0x000000ff1900720c */ /* 0x000fda0004702670 */
[----:B------:R-:W-:Y:S01]  /*1140*/  @P0 LOP3.LUT R2, R17, 0x7ff00000, RZ, 0xfc, !PT ;  /* 0x7ff0000011020812 */ /* 0x000fe200078efcff */
[----:B------:R-:W-:Y:S02]  /*1150*/  @!P0 IMAD.MOV.U32 R16, RZ, RZ, RZ ;  /* 0x000000ffff108224 */ /* 0x000fe400078e00ff */
[----:B------:R-:W-:Y:S02]  /*1160*/  @P0 IMAD.MOV.U32 R16, RZ, RZ, RZ ;  /* 0x000000ffff100224 */ /* 0x000fe400078e00ff */
[----:B------:R-:W-:Y:S01]  /*1170*/  @P0 IMAD.MOV.U32 R17, RZ, RZ, R2 ;  /* 0x000000ffff110224 */ /* 0x000fe200078e0002 */
[----:B------:R-:W-:Y:S06]  /*1180*/  BRA `(.L_x_8) ;  /* 0x0000000000147947 */ /* 0x000fec0003800000 */
.L_x_10:
[----:B------:R-:W-:Y:S01]  /*1190*/  LOP3.LUT R17, R11, 0x80000, RZ, 0xfc, !PT ;  /* 0x000800000b117812 */ /* 0x000fe200078efcff */
[----:B------:R-:W-:Y:S01]  /*11a0*/  IMAD.MOV.U32 R16, RZ, RZ, R10 ;  /* 0x000000ffff107224 */ /* 0x000fe200078e000a */
[----:B------:R-:W-:Y:S06]  /*11b0*/  BRA `(.L_x_8) ;  /* 0x0000000000087947 */ /* 0x000fec0003800000 */
.L_x_9:
[----:B------:R-:W-:Y:S01]  /*11c0*/  LOP3.LUT R17, R9, 0x80000, RZ, 0xfc, !PT ;  /* 0x0008000009117812 */ /* 0x000fe200078efcff */
[----:B------:R-:W-:-:S07]  /*11d0*/  IMAD.MOV.U32 R16, RZ, RZ, R8 ;  /* 0x000000ffff107224 */ /* 0x000fce00078e0008 */
.L_x_8:
[----:B------:R-:W-:Y:S05]  /*11e0*/  BSYNC.RECONVERGENT B1 ;  /* 0x0000000000017941 */ /* 0x000fea0003800200 */
.L_x_6:
[----:B------:R-:W-:Y:S02]  /*11f0*/  IMAD.MOV.U32 R15, RZ, RZ, 0x0 ;  /* 0x00000000ff0f7424 */ /* 0x000fe400078e00ff */
[----:B------:R-:W-:Y:S02]  /*1200*/  IMAD.MOV.U32 R2, RZ, RZ, R16 ;  /* 0x000000ffff027224 */ /* 0x000fe400078e0010 */
[----:B------:R-:W-:Y:S01]  /*1210*/  IMAD.MOV.U32 R3, RZ, RZ, R17 ;  /* 0x000000ffff037224 */ /* 0x000fe200078e0011 */
[----:B------:R-:W-:Y:S06]  /*1220*/  RET.REL.NODEC R14 `(_Z10rk4thOrderPdS_S_S_) ;  /* 0xffffffec0e747950 */ /* 0x000fec0003c3ffff */
.L_x_11:
[----:B------:R-:W-:-:S00]  /*1230*/  BRA `(.L_x_11) ;  /* 0xfffffffc00fc7947 */ /* 0x000fc0000383ffff */
[----:B------:R-:W-:-:S00]  /*1240*/  NOP ;  /* 0x0000000000007918 */ /* 0x000fc00000000000 */
        /* <DEDUP_REMOVED lines=11> */
.L_x_12:


//--------------------- .nv.shared.reserved.0     --------------------------
	.section	.nv.shared.reserved.0,"aw",@nobits
	.weak		__nv_reservedSMEM_offset_0_alias
	.size		__nv_reservedSMEM_offset_0_alias, 0, 64
	.other		__nv_reservedSMEM_offset_0_alias,@"STO_CUDA_RESERVED_SHARED STV_DEFAULT"
__nv_reservedSMEM_offset_0_alias:
	.zero		0
	.zero		64


//--------------------- .nv.constant0._Z10rk4thOrderPdS_S_S_ --------------------------
	.section	.nv.constant0._Z10rk4thOrderPdS_S_S_,"a",@progbits
	.sectionflags	@""
	.align	4
.nv.constant0._Z10rk4thOrderPdS_S_S_:
	.zero		928


//--------------------- SYMBOLS --------------------------

	.type		.nv.reservedSmem.offset0,@object
	.size		.nv.reservedSmem.offset0,0x4
